//
// Generated by NVIDIA NVVM Compiler
//
// Compiler Build ID: CL-36424714
// Cuda compilation tools, release 13.0, V13.0.88
// Based on NVVM 20.0.0
//

.version 9.0
.target sm_100
.address_size 64

	// .globl	_Z11add_vectorsPfS_S_

.visible .entry _Z11add_vectorsPfS_S_(
	.param .u64 .ptr .align 1 _Z11add_vectorsPfS_S__param_0,
	.param .u64 .ptr .align 1 _Z11add_vectorsPfS_S__param_1,
	.param .u64 .ptr .align 1 _Z11add_vectorsPfS_S__param_2
)
{
	.reg .pred 	%p<2>;
	.reg .b32 	%r<5>;
	.reg .b32 	%f<4>;
	.reg .b64 	%rd<11>;

	ld.param.u64 	%rd1, [_Z11add_vectorsPfS_S__param_0];
	ld.param.u64 	%rd2, [_Z11add_vectorsPfS_S__param_1];
	ld.param.u64 	%rd3, [_Z11add_vectorsPfS_S__param_2];
	mov.u32 	%r2, %ntid.x;
	mov.u32 	%r3, %ctaid.x;
	mov.u32 	%r4, %tid.x;
	mad.lo.s32 	%r1, %r2, %r3, %r4;
	setp.gt.s32 	%p1, %r1, 51199999;
	@%p1 bra 	$L__BB0_2;
	cvta.to.global.u64 	%rd4, %rd1;
	cvta.to.global.u64 	%rd5, %rd2;
	cvta.to.global.u64 	%rd6, %rd3;
	mul.wide.s32 	%rd7, %r1, 4;
	add.s64 	%rd8, %rd4, %rd7;
	ld.global.f32 	%f1, [%rd8];
	add.s64 	%rd9, %rd5, %rd7;
	ld.global.f32 	%f2, [%rd9];
	add.f32 	%f3, %f1, %f2;
	add.s64 	%rd10, %rd6, %rd7;
	st.global.f32 	[%rd10], %f3;
$L__BB0_2:
	ret;

}


// ===== COMPILED SASS (sm_100) =====

	.target	sm_100

	.elftype	@"ET_EXEC"


//--------------------- .note.nv.tkinfo           --------------------------
	.section	.note.nv.tkinfo,"",@"SHT_NOTE"
	.sectionflags	@"SHF_NOTE_NV_TKINFO"
	.tkinfo
        /*0018*/ 	.word	0x00000002
        /*0030*/ 	.string	""
        /*0030*/ 	.string	"ptxas"
        /*0030*/ 	.string	"Cuda compilation tools, release 13.0, V13.0.88"
        /*0030*/ 	.string	"Build cuda_13.0.r13.0/compiler.36424714_0"
        /*0030*/ 	.string	"-arch sm_100 -m 64 "



//--------------------- .note.nv.cuinfo           --------------------------
	.section	.note.nv.cuinfo,"",@"SHT_NOTE"
	.sectionflags	@"SHF_NOTE_NV_CUINFO"
        /*0018*/ 	.short	0x0002
        /*001a*/ 	.short	0x0064
        /*001c*/ 	.short	0x0082
	.zero		2


//--------------------- .nv.info                  --------------------------
	.section	.nv.info,"",@"SHT_CUDA_INFO"
	.align	4


	//----- nvinfo : EIATTR_REGCOUNT
	.align		4
        /*0000*/ 	.byte	0x04, 0x2f
        /*0002*/ 	.short	(.L_1 - .L_0)
	.align		4
.L_0:
        /*0004*/ 	.word	index@(_Z11add_vectorsPfS_S_)
        /*0008*/ 	.word	0x0000000c


	//----- nvinfo : EIATTR_FRAME_SIZE
	.align		4
.L_1:
        /*000c*/ 	.byte	0x04, 0x11
        /*000e*/ 	.short	(.L_3 - .L_2)
	.align		4
.L_2:
        /*0010*/ 	.word	index@(_Z11add_vectorsPfS_S_)
        /*0014*/ 	.word	0x00000000


	//----- nvinfo : EIATTR_MIN_STACK_SIZE
	.align		4
.L_3:
        /*0018*/ 	.byte	0x04, 0x12
        /*001a*/ 	.short	(.L_5 - .L_4)
	.align		4
.L_4:
        /*001c*/ 	.word	index@(_Z11add_vectorsPfS_S_)
        /*0020*/ 	.word	0x00000000
.L_5:


//--------------------- .nv.compat                --------------------------
	.section	.nv.compat,"",@"SHT_CUDA_COMPAT_INFO"
	.align	4
        /*0000*/ 	.byte	0x02, 0x09, 0x00, 0x00, 0x02, 0x02, 0x01, 0x00, 0x02, 0x05, 0x05, 0x00, 0x03, 0x07, 0x01, 0x01
        /*0010*/ 	.byte	0x02, 0x03, 0x00, 0x00, 0x02, 0x06, 0x01, 0x00, 0x04, 0x0b, 0x08, 0x00, 0x09, 0x00, 0x00, 0x00
        /*0020*/ 	.byte	0x00, 0x00, 0x00, 0x00


//--------------------- .nv.info._Z11add_vectorsPfS_S_ --------------------------
	.section	.nv.info._Z11add_vectorsPfS_S_,"",@"SHT_CUDA_INFO"
	.sectionflags	@""
	.align	4


	//----- nvinfo : EIATTR_CUDA_API_VERSION
	.align		4
        /*0000*/ 	.byte	0x04, 0x37
        /*0002*/ 	.short	(.L_7 - .L_6)
.L_6:
        /*0004*/ 	.word	0x00000082


	//----- nvinfo : EIATTR_KPARAM_INFO
	.align		4
.L_7:
        /*0008*/ 	.byte	0x04, 0x17
        /*000a*/ 	.short	(.L_9 - .L_8)
.L_8:
        /*000c*/ 	.word	0x00000000
        /*0010*/ 	.short	0x0002
        /*0012*/ 	.short	0x0010
        /*0014*/ 	.byte	0x00, 0xf5, 0x21, 0x00


	//----- nvinfo : EIATTR_KPARAM_INFO
	.align		4
.L_9:
        /*0018*/ 	.byte	0x04, 0x17
        /*001a*/ 	.short	(.L_11 - .L_10)
.L_10:
        /*001c*/ 	.word	0x00000000
        /*0020*/ 	.short	0x0001
        /*0022*/ 	.short	0x0008
        /*0024*/ 	.byte	0x00, 0xf5, 0x21, 0x00


	//----- nvinfo : EIATTR_KPARAM_INFO
	.align		4
.L_11:
        /*0028*/ 	.byte	0x04, 0x17
        /*002a*/ 	.short	(.L_13 - .L_12)
.L_12:
        /*002c*/ 	.word	0x00000000
        /*0030*/ 	.short	0x0000
        /*0032*/ 	.short	0x0000
        /*0034*/ 	.byte	0x00, 0xf5, 0x21, 0x00


	//----- nvinfo : EIATTR_SPARSE_MMA_MASK
	.align		4
.L_13:
        /*0038*/ 	.byte	0x03, 0x50
        /*003a*/ 	.short	0x0000


	//----- nvinfo : EIATTR_MAXREG_COUNT
	.align		4
        /*003c*/ 	.byte	0x03, 0x1b
        /*003e*/ 	.short	0x00ff


	//----- nvinfo : EIATTR_MERCURY_ISA_VERSION
	.align		4
        /*0040*/ 	.byte	0x03, 0x5f
        /*0042*/ 	.short	0x0101


	//----- nvinfo : EIATTR_VRC_CTA_INIT_COUNT
	.align		4
        /*0044*/ 	.byte	0x02, 0x4a
	.zero		1
	.zero		1


	//----- nvinfo : EIATTR_EXIT_INSTR_OFFSETS
	.align		4
        /*0048*/ 	.byte	0x04, 0x1c
        /*004a*/ 	.short	(.L_15 - .L_14)


	//   ....[0]....
.L_14:
        /*004c*/ 	.word	0x00000060


	//   ....[1]....
        /*0050*/ 	.word	0x00000120


	//----- nvinfo : EIATTR_CBANK_PARAM_SIZE
	.align		4
.L_15:
        /*0054*/ 	.byte	0x03, 0x19
        /*0056*/ 	.short	0x0018


	//----- nvinfo : EIATTR_PARAM_CBANK
	.align		4
        /*0058*/ 	.byte	0x04, 0x0a
        /*005a*/ 	.short	(.L_17 - .L_16)
	.align		4
.L_16:
        /*005c*/ 	.word	index@(.nv.constant0._Z11add_vectorsPfS_S_)
        /*0060*/ 	.short	0x0380
        /*0062*/ 	.short	0x0018


	//----- nvinfo : EIATTR_SW_WAR
	.align		4
.L_17:
        /*0064*/ 	.byte	0x04, 0x36
        /*0066*/ 	.short	(.L_19 - .L_18)
.L_18:
        /*0068*/ 	.word	0x00000008
.L_19:


//--------------------- .nv.callgraph             --------------------------
	.section	.nv.callgraph,"",@"SHT_CUDA_CALLGRAPH"
	.align	4
	.sectionentsize	8
	.align		4
        /*0000*/ 	.word	0x00000000
	.align		4
        /*0004*/ 	.word	0xffffffff
	.align		4
        /*0008*/ 	.word	0x00000000
	.align		4
        /*000c*/ 	.word	0xfffffffe
	.align		4
        /*0010*/ 	.word	0x00000000
	.align		4
        /*0014*/ 	.word	0xfffffffd
	.align		4
        /*0018*/ 	.word	0x00000000
	.align		4
        /*001c*/ 	.word	0xfffffffc


//--------------------- .text._Z11add_vectorsPfS_S_ --------------------------
	.section	.text._Z11add_vectorsPfS_S_,"ax",@progbits
	.align	128
        .global         _Z11add_vectorsPfS_S_
        .type           _Z11add_vectorsPfS_S_,@function
        .size           _Z11add_vectorsPfS_S_,(.L_x_1 - _Z11add_vectorsPfS_S_)
        .other          _Z11add_vectorsPfS_S_,@"STO_CUDA_ENTRY STV_DEFAULT"
_Z11add_vectorsPfS_S_:
.text._Z11add_vectorsPfS_S_:
[----:B------:R-:W-:Y:S01]  /*0000*/  LDC R1, c[0x0][0x37c] ;  /* 0x0000df00ff017b82 */ /* 0x000fe20000000800 */
[----:B------:R-:W0:Y:S01]  /*0010*/  S2R R9, SR_CTAID.X ;  /* 0x0000000000097919 */ /* 0x000e220000002500 */
[----:B------:R-:W0:Y:S01]  /*0020*/  LDCU UR4, c[0x0][0x360] ;  /* 0x00006c00ff0477ac */ /* 0x000e220008000800 */
[----:B------:R-:W0:Y:S02]  /*0030*/  S2R R0, SR_TID.X ;  /* 0x0000000000007919 */ /* 0x000e240000002100 */
[----:B0-----:R-:W-:-:S05]  /*0040*/  IMAD R9, R9, UR4, R0 ;  /* 0x0000000409097c24 */ /* 0x001fca000f8e0200 */
[----:B------:R-:W-:-:S13]  /*0050*/  ISETP.GT.AND P0, PT, R9, 0x30d3fff, PT ;  /* 0x030d3fff0900780c */ /* 0x000fda0003f04270 */
[----:B------:R-:W-:Y:S05]  /*0060*/  @P0 EXIT ;  /* 0x000000000000094d */ /* 0x000fea0003800000 */
[----:B------:R-:W0:Y:S01]  /*0070*/  LDC.64 R2, c[0x0][0x380] ;  /* 0x0000e000ff027b82 */ /* 0x000e220000000a00 */
[----:B------:R-:W1:Y:S07]  /*0080*/  LDCU.64 UR4, c[0x0][0x358] ;  /* 0x00006b00ff0477ac */ /* 0x000e6e0008000a00 */
[----:B------:R-:W2:Y:S08]  /*0090*/  LDC.64 R4, c[0x0][0x388] ;  /* 0x0000e200ff047b82 */ /* 0x000eb00000000a00 */
[----:B------:R-:W3:Y:S01]  /*00a0*/  LDC.64 R6, c[0x0][0x390] ;  /* 0x0000e400ff067b82 */ /* 0x000ee20000000a00 */
[----:B0-----:R-:W-:-:S06]  /*00b0*/  IMAD.WIDE R2, R9, 0x4, R2 ;  /* 0x0000000409027825 */ /* 0x001fcc00078e0202 */
[----:B-1----:R-:W4:Y:S01]  /*00c0*/  LDG.E R2, desc[UR4][R2.64] ;  /* 0x0000000402027981 */ /* 0x002f22000c1e1900 */
[----:B--2---:R-:W-:-:S06]  /*00d0*/  IMAD.WIDE R4, R9, 0x4, R4 ;  /* 0x0000000409047825 */ /* 0x004fcc00078e0204 */
[----:B------:R-:W4:Y:S01]  /*00e0*/  LDG.E R5, desc[UR4][R4.64] ;  /* 0x0000000404057981 */ /* 0x000f22000c1e1900 */
[----:B---3--:R-:W-:-:S04]  /*00f0*/  IMAD.WIDE R6, R9, 0x4, R6 ;  /* 0x0000000409067825 */ /* 0x008fc800078e0206 */
[----:B----4-:R-:W-:-:S05]  /*0100*/  FADD R9, R2, R5 ;  /* 0x0000000502097221 */ /* 0x010fca0000000000 */
[----:B------:R-:W-:Y:S01]  /*0110*/  STG.E desc[UR4][R6.64], R9 ;  /* 0x0000000906007986 */ /* 0x000fe2000c101904 */
[----:B------:R-:W-:Y:S05]  /*0120*/  EXIT ;  /* 0x000000000000794d */ /* 0x000fea0003800000 */
.L_x_0:
[----:B------:R-:W-:-:S00]  /*0130*/  BRA `(.L_x_0) ;  /* 0xfffffffc00fc7947 */ /* 0x000fc0000383ffff */
[----:B------:R-:W-:-:S00]  /*0140*/  NOP ;  /* 0x0000000000007918 */ /* 0x000fc00000000000 */
        /* <DEDUP_REMOVED lines=11> */
.L_x_1:


//--------------------- .nv.shared.reserved.0     --------------------------
	.section	.nv.shared.reserved.0,"aw",@nobits
	.weak		__nv_reservedSMEM_offset_0_alias
	.size		__nv_reservedSMEM_offset_0_alias, 0, 64
	.other		__nv_reservedSMEM_offset_0_alias,@"STO_CUDA_RESERVED_SHARED STV_DEFAULT"
__nv_reservedSMEM_offset_0_alias:
	.zero		0
	.zero		64


//--------------------- .nv.constant0._Z11add_vectorsPfS_S_ --------------------------
	.section	.nv.constant0._Z11add_vectorsPfS_S_,"a",@progbits
	.sectionflags	@""
	.align	4
.nv.constant0._Z11add_vectorsPfS_S_:
	.zero		920


//--------------------- SYMBOLS --------------------------

	.type		.nv.reservedSmem.offset0,@object
	.size		.nv.reservedSmem.offset0,0x4
